	.headerflags	@"EF_CUDA_TEXMODE_UNIFIED EF_CUDA_64BIT_ADDRESS EF_CUDA_ACCELERATORS EF_CUDA_SM90 EF_CUDA_VIRTUAL_SM(EF_CUDA_SM90)"
	.elftype	@"ET_EXEC"


//--------------------- .nv.info                  --------------------------
	.section	.nv.info,"",@"SHT_CUDA_INFO"
	.align	4


	//----- nvinfo : EIATTR_REGCOUNT
	.align		4
        /*0000*/ 	.byte	0x04, 0x2f
        /*0002*/ 	.short	(.L_3 - .L_2)
	.align		4
.L_2:
        /*0004*/ 	.word	index@(triton_poi_fused__native_batch_norm_legit_no_training_add_convolution_relu_6)
        /*0008*/ 	.word	0x00000020


	//----- nvinfo : EIATTR_MIN_STACK_SIZE
	.align		4
.L_3:
        /*000c*/ 	.byte	0x04, 0x12
        /*000e*/ 	.short	(.L_5 - .L_4)
	.align		4
.L_4:
        /*0010*/ 	.word	index@(triton_poi_fused__native_batch_norm_legit_no_training_add_convolution_relu_6)
        /*0014*/ 	.word	0x00000000


	//----- nvinfo : EIATTR_FRAME_SIZE
	.align		4
.L_5:
        /*0018*/ 	.byte	0x04, 0x11
        /*001a*/ 	.short	(.L_7 - .L_6)
	.align		4
.L_6:
        /*001c*/ 	.word	index@(triton_poi_fused__native_batch_norm_legit_no_training_add_convolution_relu_6)
        /*0020*/ 	.word	0x00000000


	//----- nvinfo : EIATTR_MIN_STACK_SIZE
	.align		4
.L_7:
        /*0024*/ 	.byte	0x04, 0x12
        /*0026*/ 	.short	(.L_9 - .L_8)
	.align		4
.L_8:
        /*0028*/ 	.word	index@(triton_poi_fused__native_batch_norm_legit_no_training_add_convolution_relu_6)
        /*002c*/ 	.word	0x00000000
.L_9:


//--------------------- .nv.info.triton_poi_fused__native_batch_norm_legit_no_training_add_convolution_relu_6 --------------------------
	.section	.nv.info.triton_poi_fused__native_batch_norm_legit_no_training_add_convolution_relu_6,"",@"SHT_CUDA_INFO"
	.sectionflags	@""
	.align	4


	//----- nvinfo : EIATTR_CUDA_API_VERSION
	.align		4
        /*0000*/ 	.byte	0x04, 0x37
        /*0002*/ 	.short	(.L_11 - .L_10)
.L_10:
        /*0004*/ 	.word	0x0000007c


	//----- nvinfo : EIATTR_KPARAM_INFO
	.align		4
.L_11:
        /*0008*/ 	.byte	0x04, 0x17
        /*000a*/ 	.short	(.L_13 - .L_12)
.L_12:
        /*000c*/ 	.word	0x00000000
        /*0010*/ 	.short	0x000d
        /*0012*/ 	.short	0x0068
        /*0014*/ 	.byte	0x00, 0xf0, 0x11, 0x00


	//----- nvinfo : EIATTR_KPARAM_INFO
	.align		4
.L_13:
        /*0018*/ 	.byte	0x04, 0x17
        /*001a*/ 	.short	(.L_15 - .L_14)
.L_14:
        /*001c*/ 	.word	0x00000000
        /*0020*/ 	.short	0x000c
        /*0022*/ 	.short	0x0060
        /*0024*/ 	.byte	0x00, 0xf4, 0x21, 0x00


	//----- nvinfo : EIATTR_KPARAM_INFO
	.align		4
.L_15:
        /*0028*/ 	.byte	0x04, 0x17
        /*002a*/ 	.short	(.L_17 - .L_16)
.L_16:
        /*002c*/ 	.word	0x00000000
        /*0030*/ 	.short	0x000b
        /*0032*/ 	.short	0x0058
        /*0034*/ 	.byte	0x00, 0xf4, 0x21, 0x00


	//----- nvinfo : EIATTR_KPARAM_INFO
	.align		4
.L_17:
        /*0038*/ 	.byte	0x04, 0x17
        /*003a*/ 	.short	(.L_19 - .L_18)
.L_18:
        /*003c*/ 	.word	0x00000000
        /*0040*/ 	.short	0x000a
        /*0042*/ 	.short	0x0050
        /*0044*/ 	.byte	0x00, 0xf4, 0x21, 0x00


	//----- nvinfo : EIATTR_KPARAM_INFO
	.align		4
.L_19:
        /*0048*/ 	.byte	0x04, 0x17
        /*004a*/ 	.short	(.L_21 - .L_20)
.L_20:
        /*004c*/ 	.word	0x00000000
        /*0050*/ 	.short	0x0009
        /*0052*/ 	.short	0x0048
        /*0054*/ 	.byte	0x00, 0xf4, 0x21, 0x00


	//----- nvinfo : EIATTR_KPARAM_INFO
	.align		4
.L_21:
        /*0058*/ 	.byte	0x04, 0x17
        /*005a*/ 	.short	(.L_23 - .L_22)
.L_22:
        /*005c*/ 	.word	0x00000000
        /*0060*/ 	.short	0x0008
        /*0062*/ 	.short	0x0040
        /*0064*/ 	.byte	0x00, 0xf4, 0x21, 0x00


	//----- nvinfo : EIATTR_KPARAM_INFO
	.align		4
.L_23:
        /*0068*/ 	.byte	0x04, 0x17
        /*006a*/ 	.short	(.L_25 - .L_24)
.L_24:
        /*006c*/ 	.word	0x00000000
        /*0070*/ 	.short	0x0007
        /*0072*/ 	.short	0x0038
        /*0074*/ 	.byte	0x00, 0xf4, 0x21, 0x00


	//----- nvinfo : EIATTR_KPARAM_INFO
	.align		4
.L_25:
        /*0078*/ 	.byte	0x04, 0x17
        /*007a*/ 	.short	(.L_27 - .L_26)
.L_26:
        /*007c*/ 	.word	0x00000000
        /*0080*/ 	.short	0x0006
        /*0082*/ 	.short	0x0030
        /*0084*/ 	.byte	0x00, 0xf4, 0x21, 0x00


	//----- nvinfo : EIATTR_KPARAM_INFO
	.align		4
.L_27:
        /*0088*/ 	.byte	0x04, 0x17
        /*008a*/ 	.short	(.L_29 - .L_28)
.L_28:
        /*008c*/ 	.word	0x00000000
        /*0090*/ 	.short	0x0005
        /*0092*/ 	.short	0x0028
        /*0094*/ 	.byte	0x00, 0xf4, 0x21, 0x00


	//----- nvinfo : EIATTR_KPARAM_INFO
	.align		4
.L_29:
        /*0098*/ 	.byte	0x04, 0x17
        /*009a*/ 	.short	(.L_31 - .L_30)
.L_30:
        /*009c*/ 	.word	0x00000000
        /*00a0*/ 	.short	0x0004
        /*00a2*/ 	.short	0x0020
        /*00a4*/ 	.byte	0x00, 0xf4, 0x21, 0x00


	//----- nvinfo : EIATTR_KPARAM_INFO
	.align		4
.L_31:
        /*00a8*/ 	.byte	0x04, 0x17
        /*00aa*/ 	.short	(.L_33 - .L_32)
.L_32:
        /*00ac*/ 	.word	0x00000000
        /*00b0*/ 	.short	0x0003
        /*00b2*/ 	.short	0x0018
        /*00b4*/ 	.byte	0x00, 0xf4, 0x21, 0x00


	//----- nvinfo : EIATTR_KPARAM_INFO
	.align		4
.L_33:
        /*00b8*/ 	.byte	0x04, 0x17
        /*00ba*/ 	.short	(.L_35 - .L_34)
.L_34:
        /*00bc*/ 	.word	0x00000000
        /*00c0*/ 	.short	0x0002
        /*00c2*/ 	.short	0x0010
        /*00c4*/ 	.byte	0x00, 0xf4, 0x21, 0x00


	//----- nvinfo : EIATTR_KPARAM_INFO
	.align		4
.L_35:
        /*00c8*/ 	.byte	0x04, 0x17
        /*00ca*/ 	.short	(.L_37 - .L_36)
.L_36:
        /*00cc*/ 	.word	0x00000000
        /*00d0*/ 	.short	0x0001
        /*00d2*/ 	.short	0x0008
        /*00d4*/ 	.byte	0x00, 0xf4, 0x21, 0x00


	//----- nvinfo : EIATTR_KPARAM_INFO
	.align		4
.L_37:
        /*00d8*/ 	.byte	0x04, 0x17
        /*00da*/ 	.short	(.L_39 - .L_38)
.L_38:
        /*00dc*/ 	.word	0x00000000
        /*00e0*/ 	.short	0x0000
        /*00e2*/ 	.short	0x0000
        /*00e4*/ 	.byte	0x00, 0xf4, 0x21, 0x00


	//----- nvinfo : EIATTR_SPARSE_MMA_MASK
	.align		4
.L_39:
        /*00e8*/ 	.byte	0x03, 0x50
        /*00ea*/ 	.short	0x0000


	//----- nvinfo : EIATTR_MAXREG_COUNT
	.align		4
        /*00ec*/ 	.byte	0x03, 0x1b
        /*00ee*/ 	.short	0x00ff


	//----- nvinfo : EIATTR_EXIT_INSTR_OFFSETS
	.align		4
        /*00f0*/ 	.byte	0x04, 0x1c
        /*00f2*/ 	.short	(.L_41 - .L_40)


	//   ....[0]....
.L_40:
        /*00f4*/ 	.word	0x00000780


	//----- nvinfo : EIATTR_REQNTID
	.align		4
.L_41:
        /*00f8*/ 	.byte	0x04, 0x10
        /*00fa*/ 	.short	(.L_43 - .L_42)
.L_42:
        /*00fc*/ 	.word	0x00000080
        /*0100*/ 	.word	0x00000001
        /*0104*/ 	.word	0x00000001


	//----- nvinfo : EIATTR_CBANK_PARAM_SIZE
	.align		4
.L_43:
        /*0108*/ 	.byte	0x03, 0x19
        /*010a*/ 	.short	0x006c


	//----- nvinfo : EIATTR_PARAM_CBANK
	.align		4
        /*010c*/ 	.byte	0x04, 0x0a
        /*010e*/ 	.short	(.L_45 - .L_44)
	.align		4
.L_44:
        /*0110*/ 	.word	index@(.nv.constant0.triton_poi_fused__native_batch_norm_legit_no_training_add_convolution_relu_6)
        /*0114*/ 	.short	0x0210
        /*0116*/ 	.short	0x006c


	//----- nvinfo : EIATTR_SW_WAR
	.align		4
.L_45:
        /*0118*/ 	.byte	0x04, 0x36
        /*011a*/ 	.short	(.L_47 - .L_46)
.L_46:
        /*011c*/ 	.word	0x00000008
.L_47:


//--------------------- .nv.callgraph             --------------------------
	.section	.nv.callgraph,"",@"SHT_CUDA_CALLGRAPH"
	.align	4
	.sectionentsize	8
	.align		4
        /*0000*/ 	.word	0x00000000
	.align		4
        /*0004*/ 	.word	0xffffffff
	.align		4
        /*0008*/ 	.word	0x00000000
	.align		4
        /*000c*/ 	.word	0xfffffffe
	.align		4
        /*0010*/ 	.word	0x00000000
	.align		4
        /*0014*/ 	.word	0xfffffffd
	.align		4
        /*0018*/ 	.word	0x00000000
	.align		4
        /*001c*/ 	.word	0xfffffffc


//--------------------- .nv.constant4             --------------------------
	.section	.nv.constant4,"a",@progbits
	.align	8
	.align		8
.nv.constant4:
        /*0000*/ 	.dword	_$_str
	.align		8
        /*0008*/ 	.dword	_$_str_$_2


//--------------------- .text.triton_poi_fused__native_batch_norm_legit_no_training_add_convolution_relu_6 --------------------------
	.section	.text.triton_poi_fused__native_batch_norm_legit_no_training_add_convolution_relu_6,"ax",@progbits
	.align	128
        .global         triton_poi_fused__native_batch_norm_legit_no_training_add_convolution_relu_6
        .type           triton_poi_fused__native_batch_norm_legit_no_training_add_convolution_relu_6,@function
        .size           triton_poi_fused__native_batch_norm_legit_no_training_add_convolution_relu_6,(.L_x_1 - triton_poi_fused__native_batch_norm_legit_no_training_add_convolution_relu_6)
        .other          triton_poi_fused__native_batch_norm_legit_no_training_add_convolution_relu_6,@"STO_CUDA_ENTRY STV_DEFAULT"
triton_poi_fused__native_batch_norm_legit_no_training_add_convolution_relu_6:
.text.triton_poi_fused__native_batch_norm_legit_no_training_add_convolution_relu_6:
[----:B------:R-:W-:Y:S01]  /*0000*/  LDC R1, c[0x0][0x28] ;  /* 0x00000a00ff017b82 */ /* 0x000fe20000000800 */
[----:B------:R-:W1:Y:S07]  /*0010*/  S2R R0, SR_TID.X ;  /* 0x0000000000007919 */ /* 0x000e6e0000002100 */
[----:B------:R-:W2:Y:S01]  /*0020*/  LDC.64 R12, c[0x0][0x260] ;  /* 0x00009800ff0c7b82 */ /* 0x000ea20000000a00 */
[----:B------:R-:W-:Y:S01]  /*0030*/  ULDC.64 UR4, c[0x0][0x208] ;  /* 0x0000820000047ab9 */ /* 0x000fe20000000a00 */
[----:B------:R-:W3:Y:S06]  /*0040*/  S2R R5, SR_CTAID.X ;  /* 0x0000000000057919 */ /* 0x000eec0000002500 */
[----:B------:R-:W4:Y:S08]  /*0050*/  LDC.64 R20, c[0x0][0x228] ;  /* 0x00008a00ff147b82 */ /* 0x000f300000000a00 */
[----:B------:R-:W5:Y:S08]  /*0060*/  LDC.64 R6, c[0x0][0x210] ;  /* 0x00008400ff067b82 */ /* 0x000f700000000a00 */
[----:B------:R-:W2:Y:S01]  /*0070*/  LDC.64 R14, c[0x0][0x238] ;  /* 0x00008e00ff0e7b82 */ /* 0x000ea20000000a00 */
[----:B-1----:R-:W-:-:S07]  /*0080*/  SHF.L.U32 R0, R0, 0x2, RZ ;  /* 0x0000000200007819 */ /* 0x002fce00000006ff */
[----:B------:R-:W1:Y:S01]  /*0090*/  LDC.64 R18, c[0x0][0x248] ;  /* 0x00009200ff127b82 */ /* 0x000e620000000a00 */
[----:B---3--:R-:W-:Y:S02]  /*00a0*/  SHF.R.S32.HI R3, RZ, 0x16, R5 ;  /* 0x00000016ff037819 */ /* 0x008fe40000011405 */
[----:B------:R-:W-:Y:S02]  /*00b0*/  LOP3.LUT R0, R0, 0x1fc, RZ, 0xc0, !PT ;  /* 0x000001fc00007812 */ /* 0x000fe400078ec0ff */
[----:B------:R-:W-:-:S03]  /*00c0*/  SGXT R3, R3, 0x1 ;  /* 0x000000010303781a */ /* 0x000fc60000000200 */
[----:B------:R-:W3:Y:S01]  /*00d0*/  LDC.64 R10, c[0x0][0x250] ;  /* 0x00009400ff0a7b82 */ /* 0x000ee20000000a00 */
[----:B------:R-:W-:-:S04]  /*00e0*/  LEA R2, R5, R0, 0x9 ;  /* 0x0000000005027211 */ /* 0x000fc800078e48ff */
[----:B------:R-:W-:-:S03]  /*00f0*/  LEA.HI R3, R3, R2, RZ, 0x8 ;  /* 0x0000000203037211 */ /* 0x000fc600078f40ff */
[----:B------:R-:W1:Y:S01]  /*0100*/  LDC.64 R4, c[0x0][0x240] ;  /* 0x00009000ff047b82 */ /* 0x000e620000000a00 */
[----:B------:R-:W-:-:S04]  /*0110*/  SHF.R.S32.HI R3, RZ, 0x8, R3 ;  /* 0x00000008ff037819 */ /* 0x000fc80000011403 */
[----:B------:R-:W-:-:S03]  /*0120*/  LEA.HI R0, R3, R3, RZ, 0x6 ;  /* 0x0000000303007211 */ /* 0x000fc600078f30ff */
[----:B------:R-:W2:Y:S01]  /*0130*/  LDC.64 R8, c[0x0][0x230] ;  /* 0x00008c00ff087b82 */ /* 0x000ea20000000a00 */
[----:B------:R-:W-:-:S04]  /*0140*/  LOP3.LUT R0, R0, 0xffffffc0, RZ, 0xc0, !PT ;  /* 0xffffffc000007812 */ /* 0x000fc800078ec0ff */
[----:B------:R-:W-:-:S03]  /*0150*/  IADD3 R27, R3, -R0, RZ ;  /* 0x80000000031b7210 */ /* 0x000fc60007ffe0ff */
[----:B------:R-:W3:Y:S02]  /*0160*/  LDC.64 R16, c[0x0][0x218] ;  /* 0x00008600ff107b82 */ /* 0x000ee40000000a00 */
[----:B01----:R-:W-:-:S06]  /*0170*/  IMAD.WIDE R4, R27, 0x4, R4 ;  /* 0x000000041b047825 */ /* 0x003fcc00078e0204 */
[----:B------:R-:W0:Y:S01]  /*0180*/  LDC.64 R28, c[0x0][0x258] ;  /* 0x00009600ff1c7b82 */ /* 0x000e220000000a00 */
[----:B------:R1:W3:Y:S01]  /*0190*/  LDG.E.EL R26, desc[UR4][R4.64] ;  /* 0x00000004041a7981 */ /* 0x0002e2000c2e1900 */
[----:B--2---:R-:W-:-:S06]  /*01a0*/  IMAD.WIDE R12, R27, 0x4, R12 ;  /* 0x000000041b0c7825 */ /* 0x004fcc00078e020c */
[----:B------:R-:W2:Y:S01]  /*01b0*/  LDC.64 R22, c[0x0][0x268] ;  /* 0x00009a00ff167b82 */ /* 0x000ea20000000a00 */
[----:B------:R-:W3:Y:S01]  /*01c0*/  LDG.E.EL R25, desc[UR4][R12.64] ;  /* 0x000000040c197981 */ /* 0x000ee2000c2e1900 */
[----:B----4-:R-:W-:-:S04]  /*01d0*/  IMAD.WIDE R20, R27, 0x4, R20 ;  /* 0x000000041b147825 */ /* 0x010fc800078e0214 */
[----:B-----5:R-:W-:Y:S01]  /*01e0*/  IMAD.WIDE R6, R2, 0x4, R6 ;  /* 0x0000000402067825 */ /* 0x020fe200078e0206 */
[----:B------:R4:W5:Y:S03]  /*01f0*/  LDG.E.EL R24, desc[UR4][R20.64] ;  /* 0x0000000414187981 */ /* 0x000966000c2e1900 */
[C---:B-1----:R-:W-:Y:S02]  /*0200*/  IMAD.WIDE R4, R27.reuse, 0x4, R14 ;  /* 0x000000041b047825 */ /* 0x042fe400078e020e */
[----:B------:R-:W5:Y:S02]  /*0210*/  LDG.E.128 R12, desc[UR4][R6.64] ;  /* 0x00000004060c7981 */ /* 0x000f64000c1e1d00 */
[C---:B------:R-:W-:Y:S02]  /*0220*/  IMAD.WIDE R18, R27.reuse, 0x4, R18 ;  /* 0x000000041b127825 */ /* 0x040fe400078e0212 */
[----:B------:R-:W5:Y:S01]  /*0230*/  LDG.E.EL R5, desc[UR4][R4.64] ;  /* 0x0000000404057981 */ /* 0x000f62000c2e1900 */
[----:B----4-:R-:W1:Y:S01]  /*0240*/  LDC.64 R20, c[0x0][0x270] ;  /* 0x00009c00ff147b82 */ /* 0x010e620000000a00 */
[----:B---3--:R-:W-:-:S02]  /*0250*/  IMAD.WIDE R10, R27, 0x4, R10 ;  /* 0x000000041b0a7825 */ /* 0x008fc400078e020a */
[----:B------:R-:W3:Y:S02]  /*0260*/  LDG.E.EL R18, desc[UR4][R18.64] ;  /* 0x0000000412127981 */ /* 0x000ee4000c2e1900 */
[----:B------:R-:W-:-:S04]  /*0270*/  IMAD.WIDE R8, R27, 0x4, R8 ;  /* 0x000000041b087825 */ /* 0x000fc800078e0208 */
[----:B------:R-:W-:Y:S01]  /*0280*/  IMAD.WIDE R16, R2, 0x4, R16 ;  /* 0x0000000402107825 */ /* 0x000fe200078e0210 */
[----:B------:R-:W4:Y:S03]  /*0290*/  LDG.E.EL R0, desc[UR4][R8.64] ;  /* 0x0000000408007981 */ /* 0x000f26000c2e1900 */
[C---:B0-----:R-:W-:Y:S01]  /*02a0*/  IMAD.WIDE R28, R27.reuse, 0x4, R28 ;  /* 0x000000041b1c7825 */ /* 0x041fe200078e021c */
[----:B------:R-:W3:Y:S04]  /*02b0*/  LDG.E.EL R19, desc[UR4][R10.64] ;  /* 0x000000040a137981 */ /* 0x000ee8000c2e1900 */
[----:B------:R-:W3:Y:S04]  /*02c0*/  LDG.E.EL R3, desc[UR4][R28.64] ;  /* 0x000000041c037981 */ /* 0x000ee8000c2e1900 */
[----:B------:R-:W4:Y:S01]  /*02d0*/  LDG.E.128 R8, desc[UR4][R16.64] ;  /* 0x0000000410087981 */ /* 0x000f22000c1e1d00 */
[----:B-1----:R-:W-:-:S04]  /*02e0*/  IMAD.WIDE R20, R27, 0x4, R20 ;  /* 0x000000041b147825 */ /* 0x002fc800078e0214 */
[----:B--2---:R-:W-:Y:S02]  /*02f0*/  IMAD.WIDE R22, R27, 0x4, R22 ;  /* 0x000000041b167825 */ /* 0x004fe400078e0216 */
[----:B------:R-:W2:Y:S04]  /*0300*/  LDG.E.EL R21, desc[UR4][R20.64] ;  /* 0x0000000414157981 */ /* 0x000ea8000c2e1900 */
[----:B------:R0:W2:Y:S02]  /*0310*/  LDG.E.EL R4, desc[UR4][R22.64] ;  /* 0x0000000416047981 */ /* 0x0000a4000c2e1900 */
[----:B0-----:R-:W-:Y:S01]  /*0320*/  HFMA2.MMA R22, -RZ, RZ, 1.625, 0 ;  /* 0x3e800000ff167435 */ /* 0x001fe200000001ff */
[----:B------:R-:W-:-:S04]  /*0330*/  FADD R26, R26, 9.9999997473787516356e-06 ;  /* 0x3727c5ac1a1a7421 */ /* 0x000fc80000000000 */
[----:B------:R-:W0:Y:S01]  /*0340*/  MUFU.SQRT R27, R26 ;  /* 0x0000001a001b7308 */ /* 0x000e220000002000 */
[----:B------:R-:W-:-:S07]  /*0350*/  FADD R25, R25, 9.9999997473787516356e-06 ;  /* 0x3727c5ac19197421 */ /* 0x000fce0000000000 */
[----:B------:R-:W1:Y:S01]  /*0360*/  MUFU.SQRT R25, R25 ;  /* 0x0000001900197308 */ /* 0x000e620000002000 */
[C---:B0-----:R-:W-:Y:S02]  /*0370*/  FSETP.GT.AND P0, PT, R27.reuse, 8.50705917302346158658e+37, PT ;  /* 0x7e8000001b00780b */ /* 0x041fe40003f04000 */
[----:B------:R-:W-:Y:S02]  /*0380*/  FSETP.GEU.AND P2, PT, R27, 1.175494350822287508e-38, PT ;  /* 0x008000001b00780b */ /* 0x000fe40003f4e000 */
[----:B-1----:R-:W-:-:S09]  /*0390*/  FSETP.GT.AND P1, PT, R25, 8.50705917302346158658e+37, PT ;  /* 0x7e8000001900780b */ /* 0x002fd20003f24000 */
[----:B------:R-:W-:Y:S01]  /*03a0*/  @P0 FMUL R27, R27, 0.25 ;  /* 0x3e8000001b1b0820 */ /* 0x000fe20000400000 */
[----:B------:R-:W-:-:S03]  /*03b0*/  FSETP.GEU.AND P3, PT, R25, 1.175494350822287508e-38, PT ;  /* 0x008000001900780b */ /* 0x000fc60003f6e000 */
[----:B------:R-:W-:-:S06]  /*03c0*/  @!P2 FMUL R27, R27, 16777216 ;  /* 0x4b8000001b1ba820 */ /* 0x000fcc0000400000 */
[----:B------:R-:W0:Y:S01]  /*03d0*/  MUFU.RCP R27, R27 ;  /* 0x0000001b001b7308 */ /* 0x000e220000001000 */
[----:B------:R-:W-:Y:S01]  /*03e0*/  @P1 FMUL R25, R25, 0.25 ;  /* 0x3e80000019191820 */ /* 0x000fe20000400000 */
[----:B------:R-:W-:Y:S01]  /*03f0*/  FSEL R20, R22, 1, P0 ;  /* 0x3f80000016147808 */ /* 0x000fe20000000000 */
[--C-:B-----5:R-:W-:Y:S02]  /*0400*/  FADD R12, R12, R24.reuse ;  /* 0x000000180c0c7221 */ /* 0x120fe40000000000 */
[----:B------:R-:W-:Y:S01]  /*0410*/  @!P3 FMUL R25, R25, 16777216 ;  /* 0x4b8000001919b820 */ /* 0x000fe20000400000 */
[--C-:B------:R-:W-:Y:S01]  /*0420*/  FADD R13, R13, R24.reuse ;  /* 0x000000180d0d7221 */ /* 0x100fe20000000000 */
[--C-:B------:R-:W-:Y:S01]  /*0430*/  FADD R14, R14, R24.reuse ;  /* 0x000000180e0e7221 */ /* 0x100fe20000000000 */
[----:B------:R-:W-:Y:S01]  /*0440*/  @!P2 FMUL R20, R20, 16777216 ;  /* 0x4b8000001414a820 */ /* 0x000fe20000400000 */
[----:B------:R-:W-:Y:S02]  /*0450*/  FADD R15, R15, R24 ;  /* 0x000000180f0f7221 */ /* 0x000fe40000000000 */
[----:B------:R-:W1:Y:S01]  /*0460*/  MUFU.RCP R24, R25 ;  /* 0x0000001900187308 */ /* 0x000e620000001000 */
[C---:B------:R-:W-:Y:S01]  /*0470*/  FADD R29, -R5.reuse, R12 ;  /* 0x0000000c051d7221 */ /* 0x040fe20000000100 */
[C---:B------:R-:W-:Y:S01]  /*0480*/  FADD R26, -R5.reuse, R13 ;  /* 0x0000000d051a7221 */ /* 0x040fe20000000100 */
[----:B------:R-:W-:Y:S01]  /*0490*/  FADD R23, -R5, R14 ;  /* 0x0000000e05177221 */ /* 0x000fe20000000100 */
[----:B0-----:R-:W-:Y:S01]  /*04a0*/  FMUL R20, R27, R20 ;  /* 0x000000141b147220 */ /* 0x001fe20000400000 */
[----:B------:R-:W-:Y:S01]  /*04b0*/  FADD R5, -R5, R15 ;  /* 0x0000000f05057221 */ /* 0x000fe20000000100 */
[----:B------:R-:W-:-:S02]  /*04c0*/  FSEL R27, R22, 1, P1 ;  /* 0x3f800000161b7808 */ /* 0x000fc40000800000 */
[C---:B------:R-:W-:Y:S01]  /*04d0*/  FMUL R29, R20.reuse, R29 ;  /* 0x0000001d141d7220 */ /* 0x040fe20000400000 */
[C---:B------:R-:W-:Y:S01]  /*04e0*/  FMUL R26, R20.reuse, R26 ;  /* 0x0000001a141a7220 */ /* 0x040fe20000400000 */
[C---:B------:R-:W-:Y:S01]  /*04f0*/  FMUL R22, R20.reuse, R23 ;  /* 0x0000001714167220 */ /* 0x040fe20000400000 */
[----:B------:R-:W-:Y:S01]  /*0500*/  FMUL R28, R20, R5 ;  /* 0x00000005141c7220 */ /* 0x000fe20000400000 */
[----:B------:R-:W-:Y:S01]  /*0510*/  @!P3 FMUL R27, R27, 16777216 ;  /* 0x4b8000001b1bb820 */ /* 0x000fe20000400000 */
[C-C-:B---3--:R-:W-:Y:S01]  /*0520*/  FFMA R5, R18.reuse, R29, R19.reuse ;  /* 0x0000001d12057223 */ /* 0x148fe20000000013 */
[C-C-:B------:R-:W-:Y:S01]  /*0530*/  FFMA R20, R18.reuse, R26, R19.reuse ;  /* 0x0000001a12147223 */ /* 0x140fe20000000013 */
[C-C-:B------:R-:W-:Y:S01]  /*0540*/  FFMA R22, R18.reuse, R22, R19.reuse ;  /* 0x0000001612167223 */ /* 0x140fe20000000013 */
[----:B------:R-:W-:Y:S01]  /*0550*/  FFMA R23, R18, R28, R19 ;  /* 0x0000001c12177223 */ /* 0x000fe20000000013 */
[--C-:B----4-:R-:W-:Y:S01]  /*0560*/  FADD R11, R11, R0.reuse ;  /* 0x000000000b0b7221 */ /* 0x110fe20000000000 */
[----:B------:R-:W0:Y:S01]  /*0570*/  LDC.64 R18, c[0x0][0x220] ;  /* 0x00008800ff127b82 */ /* 0x000e220000000a00 */
[--C-:B------:R-:W-:Y:S01]  /*0580*/  FADD R8, R8, R0.reuse ;  /* 0x0000000008087221 */ /* 0x100fe20000000000 */
[--C-:B------:R-:W-:Y:S01]  /*0590*/  FADD R9, R9, R0.reuse ;  /* 0x0000000009097221 */ /* 0x100fe20000000000 */
[----:B------:R-:W-:Y:S01]  /*05a0*/  FADD R10, R10, R0 ;  /* 0x000000000a0a7221 */ /* 0x000fe20000000000 */
[----:B-1----:R-:W-:Y:S01]  /*05b0*/  FMUL R24, R24, R27 ;  /* 0x0000001b18187220 */ /* 0x002fe20000400000 */
[C---:B------:R-:W-:Y:S01]  /*05c0*/  FADD R29, -R3.reuse, R11 ;  /* 0x0000000b031d7221 */ /* 0x040fe20000000100 */
[C---:B------:R-:W-:Y:S01]  /*05d0*/  FADD R25, -R3.reuse, R8 ;  /* 0x0000000803197221 */ /* 0x040fe20000000100 */
[C---:B------:R-:W-:Y:S01]  /*05e0*/  FADD R27, -R3.reuse, R9 ;  /* 0x00000009031b7221 */ /* 0x040fe20000000100 */
[----:B------:R-:W-:Y:S01]  /*05f0*/  FADD R3, -R3, R10 ;  /* 0x0000000a03037221 */ /* 0x000fe20000000100 */
[C---:B------:R-:W-:Y:S01]  /*0600*/  FMUL R29, R24.reuse, R29 ;  /* 0x0000001d181d7220 */ /* 0x040fe20000400000 */
[C---:B------:R-:W-:Y:S01]  /*0610*/  FMUL R0, R24.reuse, R25 ;  /* 0x0000001918007220 */ /* 0x040fe20000400000 */
[C---:B------:R-:W-:Y:S01]  /*0620*/  FMUL R26, R24.reuse, R27 ;  /* 0x0000001b181a7220 */ /* 0x040fe20000400000 */
[----:B------:R-:W-:Y:S01]  /*0630*/  FMUL R24, R24, R3 ;  /* 0x0000000318187220 */ /* 0x000fe20000400000 */
[C-C-:B--2---:R-:W-:Y:S01]  /*0640*/  FFMA R28, R4.reuse, R29, R21.reuse ;  /* 0x0000001d041c7223 */ /* 0x144fe20000000015 */
[C-C-:B------:R-:W-:Y:S01]  /*0650*/  FFMA R0, R4.reuse, R0, R21.reuse ;  /* 0x0000000004007223 */ /* 0x140fe20000000015 */
[C-C-:B------:R-:W-:Y:S01]  /*0660*/  FFMA R3, R4.reuse, R26, R21.reuse ;  /* 0x0000001a04037223 */ /* 0x140fe20000000015 */
[----:B------:R-:W-:-:S02]  /*0670*/  FFMA R21, R4, R24, R21 ;  /* 0x0000001804157223 */ /* 0x000fc40000000015 */
[----:B------:R-:W-:Y:S01]  /*0680*/  FSETP.GEU.AND P3, PT, R23, -R28, PT ;  /* 0x8000001c1700720b */ /* 0x000fe20003f6e000 */
[----:B------:R-:W-:Y:S01]  /*0690*/  FADD R23, R28, R23 ;  /* 0x000000171c177221 */ /* 0x000fe20000000000 */
[----:B------:R-:W-:Y:S01]  /*06a0*/  FSETP.GEU.AND P0, PT, R5, -R0, PT ;  /* 0x800000000500720b */ /* 0x000fe20003f0e000 */
[----:B------:R-:W-:Y:S01]  /*06b0*/  FADD R0, R0, R5 ;  /* 0x0000000500007221 */ /* 0x000fe20000000000 */
[----:B------:R-:W-:Y:S01]  /*06c0*/  FSETP.GEU.AND P1, PT, R20, -R3, PT ;  /* 0x800000031400720b */ /* 0x000fe20003f2e000 */
[----:B------:R-:W-:Y:S01]  /*06d0*/  FADD R3, R3, R20 ;  /* 0x0000001403037221 */ /* 0x000fe20000000000 */
[----:B------:R-:W-:Y:S01]  /*06e0*/  FSETP.GEU.AND P2, PT, R22, -R21, PT ;  /* 0x800000151600720b */ /* 0x000fe20003f4e000 */
[----:B------:R-:W-:Y:S01]  /*06f0*/  FADD R22, R21, R22 ;  /* 0x0000001615167221 */ /* 0x000fe20000000000 */
[----:B0-----:R-:W-:Y:S01]  /*0700*/  IMAD.WIDE R18, R2, 0x4, R18 ;  /* 0x0000000402127825 */ /* 0x001fe200078e0212 */
[----:B------:R-:W-:Y:S02]  /*0710*/  FSEL R23, R23, RZ, P3 ;  /* 0x000000ff17177208 */ /* 0x000fe40001800000 */
[----:B------:R-:W-:-:S02]  /*0720*/  FSEL R20, R0, RZ, P0 ;  /* 0x000000ff00147208 */ /* 0x000fc40000000000 */
[----:B------:R-:W-:Y:S02]  /*0730*/  FSEL R21, R3, RZ, P1 ;  /* 0x000000ff03157208 */ /* 0x000fe40000800000 */
[----:B------:R-:W-:Y:S01]  /*0740*/  FSEL R22, R22, RZ, P2 ;  /* 0x000000ff16167208 */ /* 0x000fe20001000000 */
[----:B------:R-:W-:Y:S04]  /*0750*/  STG.E.128 desc[UR4][R6.64], R12 ;  /* 0x0000000c06007986 */ /* 0x000fe8000c101d04 */
[----:B------:R-:W-:Y:S04]  /*0760*/  STG.E.128 desc[UR4][R16.64], R8 ;  /* 0x0000000810007986 */ /* 0x000fe8000c101d04 */
[----:B------:R-:W-:Y:S01]  /*0770*/  STG.E.128 desc[UR4][R18.64], R20 ;  /* 0x0000001412007986 */ /* 0x000fe2000c101d04 */
[----:B------:R-:W-:Y:S05]  /*0780*/  EXIT ;  /* 0x000000000000794d */ /* 0x000fea0003800000 */
.L_x_0:
[----:B------:R-:W-:-:S00]  /*0790*/  BRA `(.L_x_0) ;  /* 0xfffffffc00fc7947 */ /* 0x000fc0000383ffff */
[----:B------:R-:W-:-:S00]  /*07a0*/  NOP ;  /* 0x0000000000007918 */ /* 0x000fc00000000000 */
        /* <DEDUP_REMOVED lines=13> */
.L_x_1:


//--------------------- .nv.global.init           --------------------------
	.section	.nv.global.init,"aw",@progbits
.nv.global.init:
	.type		_$_str,@object
	.size		_$_str,(_$_str_$_2 - _$_str)
_$_str:
        /*0000*/ 	.byte	0x5f, 0x5f, 0x43, 0x55, 0x44, 0x41, 0x5f, 0x46, 0x54, 0x5a, 0x00
	.type		_$_str_$_2,@object
	.size		_$_str_$_2,(.L_1 - _$_str_$_2)
_$_str_$_2:
        /*000b*/ 	.byte	0x5f, 0x5f, 0x43, 0x55, 0x44, 0x41, 0x5f, 0x50, 0x52, 0x45, 0x43, 0x5f, 0x53, 0x51, 0x52, 0x54
        /*001b*/ 	.byte	0x00
.L_1:


//--------------------- .nv.constant0.triton_poi_fused__native_batch_norm_legit_no_training_add_convolution_relu_6 --------------------------
	.section	.nv.constant0.triton_poi_fused__native_batch_norm_legit_no_training_add_convolution_relu_6,"a",@progbits
	.sectionflags	@""
	.align	4
.nv.constant0.triton_poi_fused__native_batch_norm_legit_no_training_add_convolution_relu_6:
	.zero		636
